	.headerflags	@"EF_CUDA_TEXMODE_UNIFIED EF_CUDA_64BIT_ADDRESS EF_CUDA_ACCELERATORS EF_CUDA_SM90 EF_CUDA_VIRTUAL_SM(EF_CUDA_SM90)"
	.elftype	@"ET_EXEC"


//--------------------- .nv.info                  --------------------------
	.section	.nv.info,"",@"SHT_CUDA_INFO"
	.align	4


	//----- nvinfo : EIATTR_REGCOUNT
	.align		4
        /*0000*/ 	.byte	0x04, 0x2f
        /*0002*/ 	.short	(.L_3 - .L_2)
	.align		4
.L_2:
        /*0004*/ 	.word	index@(triton_poi_fused__native_batch_norm_legit_no_training_relu_25)
        /*0008*/ 	.word	0x00000012


	//----- nvinfo : EIATTR_MIN_STACK_SIZE
	.align		4
.L_3:
        /*000c*/ 	.byte	0x04, 0x12
        /*000e*/ 	.short	(.L_5 - .L_4)
	.align		4
.L_4:
        /*0010*/ 	.word	index@(triton_poi_fused__native_batch_norm_legit_no_training_relu_25)
        /*0014*/ 	.word	0x00000000


	//----- nvinfo : EIATTR_FRAME_SIZE
	.align		4
.L_5:
        /*0018*/ 	.byte	0x04, 0x11
        /*001a*/ 	.short	(.L_7 - .L_6)
	.align		4
.L_6:
        /*001c*/ 	.word	index@(triton_poi_fused__native_batch_norm_legit_no_training_relu_25)
        /*0020*/ 	.word	0x00000000


	//----- nvinfo : EIATTR_MIN_STACK_SIZE
	.align		4
.L_7:
        /*0024*/ 	.byte	0x04, 0x12
        /*0026*/ 	.short	(.L_9 - .L_8)
	.align		4
.L_8:
        /*0028*/ 	.word	index@(triton_poi_fused__native_batch_norm_legit_no_training_relu_25)
        /*002c*/ 	.word	0x00000000
.L_9:


//--------------------- .nv.info.triton_poi_fused__native_batch_norm_legit_no_training_relu_25 --------------------------
	.section	.nv.info.triton_poi_fused__native_batch_norm_legit_no_training_relu_25,"",@"SHT_CUDA_INFO"
	.sectionflags	@""
	.align	4


	//----- nvinfo : EIATTR_CUDA_API_VERSION
	.align		4
        /*0000*/ 	.byte	0x04, 0x37
        /*0002*/ 	.short	(.L_11 - .L_10)
.L_10:
        /*0004*/ 	.word	0x0000007c


	//----- nvinfo : EIATTR_KPARAM_INFO
	.align		4
.L_11:
        /*0008*/ 	.byte	0x04, 0x17
        /*000a*/ 	.short	(.L_13 - .L_12)
.L_12:
        /*000c*/ 	.word	0x00000000
        /*0010*/ 	.short	0x0006
        /*0012*/ 	.short	0x0030
        /*0014*/ 	.byte	0x00, 0xf0, 0x11, 0x00


	//----- nvinfo : EIATTR_KPARAM_INFO
	.align		4
.L_13:
        /*0018*/ 	.byte	0x04, 0x17
        /*001a*/ 	.short	(.L_15 - .L_14)
.L_14:
        /*001c*/ 	.word	0x00000000
        /*0020*/ 	.short	0x0005
        /*0022*/ 	.short	0x0028
        /*0024*/ 	.byte	0x00, 0xf4, 0x21, 0x00


	//----- nvinfo : EIATTR_KPARAM_INFO
	.align		4
.L_15:
        /*0028*/ 	.byte	0x04, 0x17
        /*002a*/ 	.short	(.L_17 - .L_16)
.L_16:
        /*002c*/ 	.word	0x00000000
        /*0030*/ 	.short	0x0004
        /*0032*/ 	.short	0x0020
        /*0034*/ 	.byte	0x00, 0xf4, 0x21, 0x00


	//----- nvinfo : EIATTR_KPARAM_INFO
	.align		4
.L_17:
        /*0038*/ 	.byte	0x04, 0x17
        /*003a*/ 	.short	(.L_19 - .L_18)
.L_18:
        /*003c*/ 	.word	0x00000000
        /*0040*/ 	.short	0x0003
        /*0042*/ 	.short	0x0018
        /*0044*/ 	.byte	0x00, 0xf4, 0x21, 0x00


	//----- nvinfo : EIATTR_KPARAM_INFO
	.align		4
.L_19:
        /*0048*/ 	.byte	0x04, 0x17
        /*004a*/ 	.short	(.L_21 - .L_20)
.L_20:
        /*004c*/ 	.word	0x00000000
        /*0050*/ 	.short	0x0002
        /*0052*/ 	.short	0x0010
        /*0054*/ 	.byte	0x00, 0xf4, 0x21, 0x00


	//----- nvinfo : EIATTR_KPARAM_INFO
	.align		4
.L_21:
        /*0058*/ 	.byte	0x04, 0x17
        /*005a*/ 	.short	(.L_23 - .L_22)
.L_22:
        /*005c*/ 	.word	0x00000000
        /*0060*/ 	.short	0x0001
        /*0062*/ 	.short	0x0008
        /*0064*/ 	.byte	0x00, 0xf4, 0x21, 0x00


	//----- nvinfo : EIATTR_KPARAM_INFO
	.align		4
.L_23:
        /*0068*/ 	.byte	0x04, 0x17
        /*006a*/ 	.short	(.L_25 - .L_24)
.L_24:
        /*006c*/ 	.word	0x00000000
        /*0070*/ 	.short	0x0000
        /*0072*/ 	.short	0x0000
        /*0074*/ 	.byte	0x00, 0xf4, 0x21, 0x00


	//----- nvinfo : EIATTR_SPARSE_MMA_MASK
	.align		4
.L_25:
        /*0078*/ 	.byte	0x03, 0x50
        /*007a*/ 	.short	0x0000


	//----- nvinfo : EIATTR_MAXREG_COUNT
	.align		4
        /*007c*/ 	.byte	0x03, 0x1b
        /*007e*/ 	.short	0x00ff


	//----- nvinfo : EIATTR_EXIT_INSTR_OFFSETS
	.align		4
        /*0080*/ 	.byte	0x04, 0x1c
        /*0082*/ 	.short	(.L_27 - .L_26)


	//   ....[0]....
.L_26:
        /*0084*/ 	.word	0x000003d0


	//----- nvinfo : EIATTR_REQNTID
	.align		4
.L_27:
        /*0088*/ 	.byte	0x04, 0x10
        /*008a*/ 	.short	(.L_29 - .L_28)
.L_28:
        /*008c*/ 	.word	0x00000100
        /*0090*/ 	.word	0x00000001
        /*0094*/ 	.word	0x00000001


	//----- nvinfo : EIATTR_CBANK_PARAM_SIZE
	.align		4
.L_29:
        /*0098*/ 	.byte	0x03, 0x19
        /*009a*/ 	.short	0x0034


	//----- nvinfo : EIATTR_PARAM_CBANK
	.align		4
        /*009c*/ 	.byte	0x04, 0x0a
        /*009e*/ 	.short	(.L_31 - .L_30)
	.align		4
.L_30:
        /*00a0*/ 	.word	index@(.nv.constant0.triton_poi_fused__native_batch_norm_legit_no_training_relu_25)
        /*00a4*/ 	.short	0x0210
        /*00a6*/ 	.short	0x0034


	//----- nvinfo : EIATTR_SW_WAR
	.align		4
.L_31:
        /*00a8*/ 	.byte	0x04, 0x36
        /*00aa*/ 	.short	(.L_33 - .L_32)
.L_32:
        /*00ac*/ 	.word	0x00000008
.L_33:


//--------------------- .nv.callgraph             --------------------------
	.section	.nv.callgraph,"",@"SHT_CUDA_CALLGRAPH"
	.align	4
	.sectionentsize	8
	.align		4
        /*0000*/ 	.word	0x00000000
	.align		4
        /*0004*/ 	.word	0xffffffff
	.align		4
        /*0008*/ 	.word	0x00000000
	.align		4
        /*000c*/ 	.word	0xfffffffe
	.align		4
        /*0010*/ 	.word	0x00000000
	.align		4
        /*0014*/ 	.word	0xfffffffd
	.align		4
        /*0018*/ 	.word	0x00000000
	.align		4
        /*001c*/ 	.word	0xfffffffc


//--------------------- .nv.constant4             --------------------------
	.section	.nv.constant4,"a",@progbits
	.align	8
	.align		8
.nv.constant4:
        /*0000*/ 	.dword	_$_str
	.align		8
        /*0008*/ 	.dword	_$_str_$_2


//--------------------- .text.triton_poi_fused__native_batch_norm_legit_no_training_relu_25 --------------------------
	.section	.text.triton_poi_fused__native_batch_norm_legit_no_training_relu_25,"ax",@progbits
	.align	128
        .global         triton_poi_fused__native_batch_norm_legit_no_training_relu_25
        .type           triton_poi_fused__native_batch_norm_legit_no_training_relu_25,@function
        .size           triton_poi_fused__native_batch_norm_legit_no_training_relu_25,(.L_x_1 - triton_poi_fused__native_batch_norm_legit_no_training_relu_25)
        .other          triton_poi_fused__native_batch_norm_legit_no_training_relu_25,@"STO_CUDA_ENTRY STV_DEFAULT"
triton_poi_fused__native_batch_norm_legit_no_training_relu_25:
.text.triton_poi_fused__native_batch_norm_legit_no_training_relu_25:
[----:B------:R-:W-:Y:S01]  /*0000*/  LDC R1, c[0x0][0x28] ;  /* 0x00000a00ff017b82 */ /* 0x000fe20000000800 */
[----:B------:R-:W1:Y:S07]  /*0010*/  S2R R0, SR_TID.X ;  /* 0x0000000000007919 */ /* 0x000e6e0000002100 */
[----:B------:R-:W2:Y:S01]  /*0020*/  LDC.64 R2, c[0x0][0x220] ;  /* 0x00008800ff027b82 */ /* 0x000ea20000000a00 */
[----:B------:R-:W-:Y:S01]  /*0030*/  ULDC.64 UR4, c[0x0][0x208] ;  /* 0x0000820000047ab9 */ /* 0x000fe20000000a00 */
[----:B------:R-:W3:Y:S06]  /*0040*/  S2R R7, SR_CTAID.X ;  /* 0x0000000000077919 */ /* 0x000eec0000002500 */
[----:B------:R-:W4:Y:S08]  /*0050*/  LDC.64 R8, c[0x0][0x228] ;  /* 0x00008a00ff087b82 */ /* 0x000f300000000a00 */
[----:B------:R-:W5:Y:S01]  /*0060*/  LDC.64 R10, c[0x0][0x230] ;  /* 0x00008c00ff0a7b82 */ /* 0x000f620000000a00 */
[----:B-1----:R-:W-:-:S02]  /*0070*/  SHF.L.U32 R0, R0, 0x1, RZ ;  /* 0x0000000100007819 */ /* 0x002fc400000006ff */
[----:B---3--:R-:W-:Y:S02]  /*0080*/  SHF.R.S32.HI R5, RZ, 0x16, R7 ;  /* 0x00000016ff057819 */ /* 0x008fe40000011407 */
[----:B------:R-:W-:Y:S02]  /*0090*/  LOP3.LUT R0, R0, 0x1fe, RZ, 0xc0, !PT ;  /* 0x000001fe00007812 */ /* 0x000fe400078ec0ff */
[----:B------:R-:W-:Y:S02]  /*00a0*/  SGXT R5, R5, 0x1 ;  /* 0x000000010505781a */ /* 0x000fe40000000200 */
[----:B------:R-:W-:Y:S02]  /*00b0*/  LEA R0, R7, R0, 0x9 ;  /* 0x0000000007007211 */ /* 0x000fe400078e48ff */
[----:B------:R-:W1:Y:S02]  /*00c0*/  LDC.64 R6, c[0x0][0x218] ;  /* 0x00008600ff067b82 */ /* 0x000e640000000a00 */
[----:B------:R-:W-:-:S04]  /*00d0*/  LEA.HI R5, R5, R0, RZ, 0x8 ;  /* 0x0000000005057211 */ /* 0x000fc800078f40ff */
[----:B------:R-:W-:-:S04]  /*00e0*/  LOP3.LUT R5, R5, 0xffffff00, RZ, 0xc0, !PT ;  /* 0xffffff0005057812 */ /* 0x000fc800078ec0ff */
[----:B------:R-:W-:Y:S02]  /*00f0*/  IADD3 R13, R0, -R5, RZ ;  /* 0x80000005000d7210 */ /* 0x000fe40007ffe0ff */
[----:B------:R-:W3:Y:S03]  /*0100*/  LDC.64 R4, c[0x0][0x210] ;  /* 0x00008400ff047b82 */ /* 0x000ee60000000a00 */
[----:B--2---:R-:W-:-:S06]  /*0110*/  IMAD.WIDE R2, R13, 0x4, R2 ;  /* 0x000000040d027825 */ /* 0x004fcc00078e0202 */
[----:B------:R-:W2:Y:S01]  /*0120*/  LDG.E.EL.64 R2, desc[UR4][R2.64] ;  /* 0x0000000402027981 */ /* 0x000ea2000c2e1b00 */
[----:B-1----:R-:W-:-:S04]  /*0130*/  IMAD.WIDE R6, R13, 0x4, R6 ;  /* 0x000000040d067825 */ /* 0x002fc800078e0206 */
[C---:B----4-:R-:W-:Y:S02]  /*0140*/  IMAD.WIDE R8, R13.reuse, 0x4, R8 ;  /* 0x000000040d087825 */ /* 0x050fe400078e0208 */
[----:B------:R-:W4:Y:S02]  /*0150*/  LDG.E.EL.64 R6, desc[UR4][R6.64] ;  /* 0x0000000406067981 */ /* 0x000f24000c2e1b00 */
[----:B-----5:R-:W-:Y:S02]  /*0160*/  IMAD.WIDE R10, R13, 0x4, R10 ;  /* 0x000000040d0a7825 */ /* 0x020fe400078e020a */
[----:B------:R-:W5:Y:S02]  /*0170*/  LDG.E.EL.64 R8, desc[UR4][R8.64] ;  /* 0x0000000408087981 */ /* 0x000f64000c2e1b00 */
[----:B---3--:R-:W-:Y:S02]  /*0180*/  IMAD.WIDE R4, R0, 0x4, R4 ;  /* 0x0000000400047825 */ /* 0x008fe400078e0204 */
[----:B------:R-:W5:Y:S04]  /*0190*/  LDG.E.EL.64 R10, desc[UR4][R10.64] ;  /* 0x000000040a0a7981 */ /* 0x000f68000c2e1b00 */
[----:B------:R-:W4:Y:S01]  /*01a0*/  LDG.E.64 R4, desc[UR4][R4.64] ;  /* 0x0000000404047981 */ /* 0x000f22000c1e1b00 */
[----:B------:R-:W-:Y:S01]  /*01b0*/  HFMA2.MMA R14, -RZ, RZ, 1.625, 0 ;  /* 0x3e800000ff0e7435 */ /* 0x000fe200000001ff */
[----:B--2---:R-:W-:Y:S01]  /*01c0*/  FADD R2, R2, 9.9999997473787516356e-06 ;  /* 0x3727c5ac02027421 */ /* 0x004fe20000000000 */
[----:B------:R-:W-:-:S03]  /*01d0*/  FADD R3, R3, 9.9999997473787516356e-06 ;  /* 0x3727c5ac03037421 */ /* 0x000fc60000000000 */
[----:B------:R-:W1:Y:S08]  /*01e0*/  MUFU.SQRT R12, R2 ;  /* 0x00000002000c7308 */ /* 0x000e700000002000 */
[----:B------:R2:W3:Y:S01]  /*01f0*/  MUFU.SQRT R13, R3 ;  /* 0x00000003000d7308 */ /* 0x0004e20000002000 */
[C---:B-1----:R-:W-:Y:S02]  /*0200*/  FSETP.GT.AND P0, PT, R12.reuse, 8.50705917302346158658e+37, PT ;  /* 0x7e8000000c00780b */ /* 0x042fe40003f04000 */
[----:B------:R-:W-:Y:S01]  /*0210*/  FSETP.GEU.AND P2, PT, R12, 1.175494350822287508e-38, PT ;  /* 0x008000000c00780b */ /* 0x000fe20003f4e000 */
[----:B--2---:R-:W1:Y:S01]  /*0220*/  LDC.64 R2, c[0x0][0x238] ;  /* 0x00008e00ff027b82 */ /* 0x004e620000000a00 */
[----:B---3--:R-:W-:-:S02]  /*0230*/  FSETP.GT.AND P1, PT, R13, 8.50705917302346158658e+37, PT ;  /* 0x7e8000000d00780b */ /* 0x008fc40003f24000 */
[----:B------:R-:W-:-:S07]  /*0240*/  FSETP.GEU.AND P3, PT, R13, 1.175494350822287508e-38, PT ;  /* 0x008000000d00780b */ /* 0x000fce0003f6e000 */
[----:B------:R-:W-:-:S04]  /*0250*/  @P0 FMUL R12, R12, 0.25 ;  /* 0x3e8000000c0c0820 */ /* 0x000fc80000400000 */
[----:B------:R-:W-:Y:S01]  /*0260*/  @!P2 FMUL R12, R12, 16777216 ;  /* 0x4b8000000c0ca820 */ /* 0x000fe20000400000 */
[----:B------:R-:W-:-:S04]  /*0270*/  @P1 FMUL R13, R13, 0.25 ;  /* 0x3e8000000d0d1820 */ /* 0x000fc80000400000 */
[----:B------:R-:W-:Y:S01]  /*0280*/  @!P3 FMUL R13, R13, 16777216 ;  /* 0x4b8000000d0db820 */ /* 0x000fe20000400000 */
[----:B------:R-:W2:Y:S01]  /*0290*/  MUFU.RCP R12, R12 ;  /* 0x0000000c000c7308 */ /* 0x000ea20000001000 */
[----:B------:R-:W-:-:S07]  /*02a0*/  FSEL R15, R14, 1, P0 ;  /* 0x3f8000000e0f7808 */ /* 0x000fce0000000000 */
[----:B------:R-:W3:Y:S01]  /*02b0*/  MUFU.RCP R13, R13 ;  /* 0x0000000d000d7308 */ /* 0x000ee20000001000 */
[----:B------:R-:W-:Y:S01]  /*02c0*/  FSEL R14, R14, 1, P1 ;  /* 0x3f8000000e0e7808 */ /* 0x000fe20000800000 */
[----:B------:R-:W-:-:S04]  /*02d0*/  @!P2 FMUL R15, R15, 16777216 ;  /* 0x4b8000000f0fa820 */ /* 0x000fc80000400000 */
[----:B------:R-:W-:Y:S01]  /*02e0*/  @!P3 FMUL R14, R14, 16777216 ;  /* 0x4b8000000e0eb820 */ /* 0x000fe20000400000 */
[----:B----4-:R-:W-:Y:S01]  /*02f0*/  FADD R5, R5, -R7 ;  /* 0x8000000705057221 */ /* 0x010fe20000000000 */
[----:B------:R-:W-:Y:S01]  /*0300*/  FADD R4, R4, -R6 ;  /* 0x8000000604047221 */ /* 0x000fe20000000000 */
[----:B--2---:R-:W-:Y:S01]  /*0310*/  FMUL R15, R12, R15 ;  /* 0x0000000f0c0f7220 */ /* 0x004fe20000400000 */
[----:B---3--:R-:W-:-:S03]  /*0320*/  FMUL R14, R13, R14 ;  /* 0x0000000e0d0e7220 */ /* 0x008fc60000400000 */
[----:B------:R-:W-:Y:S01]  /*0330*/  FMUL R15, R4, R15 ;  /* 0x0000000f040f7220 */ /* 0x000fe20000400000 */
[----:B------:R-:W-:-:S03]  /*0340*/  FMUL R14, R5, R14 ;  /* 0x0000000e050e7220 */ /* 0x000fc60000400000 */
[----:B-----5:R-:W-:Y:S01]  /*0350*/  FFMA R8, R8, R15, R10 ;  /* 0x0000000f08087223 */ /* 0x020fe2000000000a */
[----:B------:R-:W-:-:S04]  /*0360*/  FFMA R9, R9, R14, R11 ;  /* 0x0000000e09097223 */ /* 0x000fc8000000000b */
[----:B------:R-:W-:Y:S02]  /*0370*/  FSETP.GEU.AND P0, PT, R8, RZ, PT ;  /* 0x000000ff0800720b */ /* 0x000fe40003f0e000 */
[C---:B------:R-:W-:Y:S01]  /*0380*/  FSETP.GEU.AND P1, PT, R9.reuse, RZ, PT ;  /* 0x000000ff0900720b */ /* 0x040fe20003f2e000 */
[----:B-1----:R-:W-:Y:S01]  /*0390*/  IMAD.WIDE R2, R0, 0x4, R2 ;  /* 0x0000000400027825 */ /* 0x002fe200078e0202 */
[----:B------:R-:W-:Y:S02]  /*03a0*/  FSEL R8, R8, RZ, P0 ;  /* 0x000000ff08087208 */ /* 0x000fe40000000000 */
[----:B------:R-:W-:-:S05]  /*03b0*/  FSEL R9, R9, RZ, P1 ;  /* 0x000000ff09097208 */ /* 0x000fca0000800000 */
[----:B------:R-:W-:Y:S01]  /*03c0*/  STG.E.64 desc[UR4][R2.64], R8 ;  /* 0x0000000802007986 */ /* 0x000fe2000c101b04 */
[----:B------:R-:W-:Y:S05]  /*03d0*/  EXIT ;  /* 0x000000000000794d */ /* 0x000fea0003800000 */
.L_x_0:
[----:B------:R-:W-:-:S00]  /*03e0*/  BRA `(.L_x_0) ;  /* 0xfffffffc00fc7947 */ /* 0x000fc0000383ffff */
[----:B------:R-:W-:-:S00]  /*03f0*/  NOP ;  /* 0x0000000000007918 */ /* 0x000fc00000000000 */
        /* <DEDUP_REMOVED lines=8> */
.L_x_1:


//--------------------- .nv.global.init           --------------------------
	.section	.nv.global.init,"aw",@progbits
.nv.global.init:
	.type		_$_str,@object
	.size		_$_str,(_$_str_$_2 - _$_str)
_$_str:
        /*0000*/ 	.byte	0x5f, 0x5f, 0x43, 0x55, 0x44, 0x41, 0x5f, 0x46, 0x54, 0x5a, 0x00
	.type		_$_str_$_2,@object
	.size		_$_str_$_2,(.L_1 - _$_str_$_2)
_$_str_$_2:
        /*000b*/ 	.byte	0x5f, 0x5f, 0x43, 0x55, 0x44, 0x41, 0x5f, 0x50, 0x52, 0x45, 0x43, 0x5f, 0x53, 0x51, 0x52, 0x54
        /*001b*/ 	.byte	0x00
.L_1:


//--------------------- .nv.constant0.triton_poi_fused__native_batch_norm_legit_no_training_relu_25 --------------------------
	.section	.nv.constant0.triton_poi_fused__native_batch_norm_legit_no_training_relu_25,"a",@progbits
	.sectionflags	@""
	.align	4
.nv.constant0.triton_poi_fused__native_batch_norm_legit_no_training_relu_25:
	.zero		580
